//
// Generated by NVIDIA NVVM Compiler
//
// Compiler Build ID: CL-36424714
// Cuda compilation tools, release 13.0, V13.0.88
// Based on NVVM 20.0.0
//

.version 9.0
.target sm_100
.address_size 64


.entry _Z22CUDAKernelFindNeighbormmPjS_S_PA10_i(
	.param .u64 _Z22CUDAKernelFindNeighbormmPjS_S_PA10_i_param_0,
	.param .u64 _Z22CUDAKernelFindNeighbormmPjS_S_PA10_i_param_1,
	.param .u64 .ptr .align 1 _Z22CUDAKernelFindNeighbormmPjS_S_PA10_i_param_2,
	.param .u64 .ptr .align 1 _Z22CUDAKernelFindNeighbormmPjS_S_PA10_i_param_3,
	.param .u64 .ptr .align 1 _Z22CUDAKernelFindNeighbormmPjS_S_PA10_i_param_4,
	.param .u64 .ptr .align 1 _Z22CUDAKernelFindNeighbormmPjS_S_PA10_i_param_5
)
{
	.local .align 8 .b8 	__local_depot0[40];
	.reg .b64 	%SP;
	.reg .b64 	%SPL;
	.reg .pred 	%p<123>;
	.reg .b32 	%r<211>;
	.reg .b64 	%rd<45>;

	mov.u64 	%SPL, __local_depot0;
	ld.param.u64 	%rd14, [_Z22CUDAKernelFindNeighbormmPjS_S_PA10_i_param_0];
	ld.param.u64 	%rd15, [_Z22CUDAKernelFindNeighbormmPjS_S_PA10_i_param_1];
	ld.param.u64 	%rd17, [_Z22CUDAKernelFindNeighbormmPjS_S_PA10_i_param_3];
	ld.param.u64 	%rd18, [_Z22CUDAKernelFindNeighbormmPjS_S_PA10_i_param_4];
	ld.param.u64 	%rd19, [_Z22CUDAKernelFindNeighbormmPjS_S_PA10_i_param_5];
	cvta.to.global.u64 	%rd1, %rd19;
	add.u64 	%rd2, %SPL, 0;
	mov.u32 	%r1, %ctaid.x;
	mov.u32 	%r2, %ntid.x;
	mov.u32 	%r3, %tid.x;
	mov.u32 	%r4, %nctaid.x;
	mov.b32 	%r120, -1;
	st.local.v2.u32 	[%rd2], {%r120, %r120};
	st.local.v2.u32 	[%rd2+8], {%r120, %r120};
	st.local.v2.u32 	[%rd2+16], {%r120, %r120};
	st.local.v2.u32 	[%rd2+24], {%r120, %r120};
	st.local.v2.u32 	[%rd2+32], {%r120, %r120};
	mad.lo.s32 	%r172, %r1, %r2, %r3;
	cvt.s64.s32 	%rd21, %r172;
	setp.le.u64 	%p1, %rd14, %rd21;
	@%p1 bra 	$L__BB0_21;
	setp.eq.s64 	%p2, %rd15, 0;
	@%p2 bra 	$L__BB0_9;
	cvta.to.global.u64 	%rd3, %rd17;
	cvta.to.global.u64 	%rd4, %rd18;
	mov.b32 	%r173, 0;
$L__BB0_3:
	ld.param.u64 	%rd40, [_Z22CUDAKernelFindNeighbormmPjS_S_PA10_i_param_2];
	cvta.to.global.u64 	%rd41, %rd40;
	mov.b32 	%r186, 0;
	mov.u64 	%rd42, %rd3;
	mov.u64 	%rd43, %rd4;
	mov.u64 	%rd44, %rd15;
$L__BB0_4:
	ld.global.u32 	%r15, [%rd41];
	ld.global.u32 	%r16, [%rd42];
	ld.global.u32 	%r17, [%rd43];
	setp.eq.s32 	%p3, %r172, %r15;
	@%p3 bra 	$L__BB0_5;
	bra.uni 	$L__BB0_11;
$L__BB0_5:
	ld.local.v2.u32 	{%r184, %r183}, [%rd2];
	setp.eq.s32 	%p4, %r184, %r16;
	setp.eq.s32 	%p5, %r183, %r16;
	or.pred  	%p6, %p4, %p5;
	ld.local.v2.u32 	{%r182, %r181}, [%rd2+8];
	setp.eq.s32 	%p7, %r182, %r16;
	or.pred  	%p8, %p6, %p7;
	setp.eq.s32 	%p9, %r181, %r16;
	or.pred  	%p10, %p8, %p9;
	ld.local.v2.u32 	{%r180, %r179}, [%rd2+16];
	setp.eq.s32 	%p11, %r180, %r16;
	or.pred  	%p12, %p10, %p11;
	setp.eq.s32 	%p13, %r179, %r16;
	or.pred  	%p14, %p12, %p13;
	ld.local.v2.u32 	{%r178, %r177}, [%rd2+24];
	setp.eq.s32 	%p15, %r178, %r16;
	or.pred  	%p16, %p14, %p15;
	setp.eq.s32 	%p17, %r177, %r16;
	or.pred  	%p18, %p16, %p17;
	ld.local.v2.u32 	{%r176, %r175}, [%rd2+32];
	setp.eq.s32 	%p19, %r176, %r16;
	or.pred  	%p20, %p18, %p19;
	setp.eq.s32 	%p21, %r175, %r16;
	or.pred  	%p22, %p20, %p21;
	@%p22 bra 	$L__BB0_7;
	mul.wide.s32 	%rd22, %r186, 4;
	add.s64 	%rd23, %rd2, %rd22;
	st.local.u32 	[%rd23], %r16;
	add.s32 	%r186, %r186, 1;
	ld.local.v2.u32 	{%r184, %r183}, [%rd2];
	ld.local.v2.u32 	{%r182, %r181}, [%rd2+8];
	ld.local.v2.u32 	{%r180, %r179}, [%rd2+16];
	ld.local.v2.u32 	{%r178, %r177}, [%rd2+24];
	ld.local.v2.u32 	{%r176, %r175}, [%rd2+32];
$L__BB0_7:
	setp.ne.s32 	%p23, %r184, %r17;
	setp.ne.s32 	%p24, %r183, %r17;
	and.pred  	%p25, %p23, %p24;
	setp.ne.s32 	%p26, %r182, %r17;
	and.pred  	%p27, %p25, %p26;
	setp.ne.s32 	%p28, %r181, %r17;
	and.pred  	%p29, %p27, %p28;
	setp.ne.s32 	%p30, %r180, %r17;
	and.pred  	%p31, %p29, %p30;
	setp.ne.s32 	%p32, %r179, %r17;
	and.pred  	%p33, %p31, %p32;
	setp.ne.s32 	%p34, %r178, %r17;
	and.pred  	%p35, %p33, %p34;
	setp.ne.s32 	%p36, %r177, %r17;
	and.pred  	%p37, %p35, %p36;
	setp.ne.s32 	%p38, %r176, %r17;
	and.pred  	%p39, %p37, %p38;
	setp.ne.s32 	%p40, %r175, %r17;
	and.pred  	%p41, %p39, %p40;
	@%p41 bra 	$L__BB0_8;
	bra.uni 	$L__BB0_11;
$L__BB0_8:
	mul.wide.s32 	%rd24, %r186, 4;
	add.s64 	%rd25, %rd2, %rd24;
	st.local.u32 	[%rd25], %r17;
	add.s32 	%r186, %r186, 1;
	bra.uni 	$L__BB0_11;
$L__BB0_9:
	mov.b32 	%r171, 0;
$L__BB0_10:
	mul.wide.u32 	%rd37, %r172, 40;
	add.s64 	%rd38, %rd1, %rd37;
	mov.b32 	%r167, -1;
	st.global.u32 	[%rd38], %r167;
	st.global.u32 	[%rd38+4], %r167;
	st.global.u32 	[%rd38+8], %r167;
	st.global.u32 	[%rd38+12], %r167;
	st.global.u32 	[%rd38+16], %r167;
	st.global.u32 	[%rd38+20], %r167;
	st.global.u32 	[%rd38+24], %r167;
	st.global.u32 	[%rd38+28], %r167;
	st.global.u32 	[%rd38+32], %r167;
	st.global.u32 	[%rd38+36], %r167;
	add.s32 	%r8, %r171, 1;
	mad.lo.s32 	%r168, %r4, %r171, %r4;
	add.s32 	%r169, %r168, %r1;
	mad.lo.s32 	%r172, %r169, %r2, %r3;
	cvt.s64.s32 	%rd39, %r172;
	setp.gt.u64 	%p122, %rd14, %rd39;
	mov.u32 	%r171, %r8;
	@%p122 bra 	$L__BB0_10;
	bra.uni 	$L__BB0_21;
$L__BB0_11:
	setp.eq.s32 	%p42, %r172, %r16;
	@%p42 bra 	$L__BB0_12;
	bra.uni 	$L__BB0_15;
$L__BB0_12:
	ld.local.v2.u32 	{%r196, %r195}, [%rd2];
	setp.eq.s32 	%p43, %r196, %r15;
	setp.eq.s32 	%p44, %r195, %r15;
	or.pred  	%p45, %p43, %p44;
	ld.local.v2.u32 	{%r194, %r193}, [%rd2+8];
	setp.eq.s32 	%p46, %r194, %r15;
	or.pred  	%p47, %p45, %p46;
	setp.eq.s32 	%p48, %r193, %r15;
	or.pred  	%p49, %p47, %p48;
	ld.local.v2.u32 	{%r192, %r191}, [%rd2+16];
	setp.eq.s32 	%p50, %r192, %r15;
	or.pred  	%p51, %p49, %p50;
	setp.eq.s32 	%p52, %r191, %r15;
	or.pred  	%p53, %p51, %p52;
	ld.local.v2.u32 	{%r190, %r189}, [%rd2+24];
	setp.eq.s32 	%p54, %r190, %r15;
	or.pred  	%p55, %p53, %p54;
	setp.eq.s32 	%p56, %r189, %r15;
	or.pred  	%p57, %p55, %p56;
	ld.local.v2.u32 	{%r188, %r187}, [%rd2+32];
	setp.eq.s32 	%p58, %r188, %r15;
	or.pred  	%p59, %p57, %p58;
	setp.eq.s32 	%p60, %r187, %r15;
	or.pred  	%p61, %p59, %p60;
	@%p61 bra 	$L__BB0_14;
	mul.wide.s32 	%rd26, %r186, 4;
	add.s64 	%rd27, %rd2, %rd26;
	st.local.u32 	[%rd27], %r15;
	add.s32 	%r186, %r186, 1;
	ld.local.v2.u32 	{%r196, %r195}, [%rd2];
	ld.local.v2.u32 	{%r194, %r193}, [%rd2+8];
	ld.local.v2.u32 	{%r192, %r191}, [%rd2+16];
	ld.local.v2.u32 	{%r190, %r189}, [%rd2+24];
	ld.local.v2.u32 	{%r188, %r187}, [%rd2+32];
$L__BB0_14:
	setp.ne.s32 	%p62, %r196, %r17;
	setp.ne.s32 	%p63, %r195, %r17;
	and.pred  	%p64, %p62, %p63;
	setp.ne.s32 	%p65, %r194, %r17;
	and.pred  	%p66, %p64, %p65;
	setp.ne.s32 	%p67, %r193, %r17;
	and.pred  	%p68, %p66, %p67;
	setp.ne.s32 	%p69, %r192, %r17;
	and.pred  	%p70, %p68, %p69;
	setp.ne.s32 	%p71, %r191, %r17;
	and.pred  	%p72, %p70, %p71;
	setp.ne.s32 	%p73, %r190, %r17;
	and.pred  	%p74, %p72, %p73;
	setp.ne.s32 	%p75, %r189, %r17;
	and.pred  	%p76, %p74, %p75;
	setp.ne.s32 	%p77, %r188, %r17;
	and.pred  	%p78, %p76, %p77;
	setp.ne.s32 	%p79, %r187, %r17;
	and.pred  	%p80, %p78, %p79;
	@%p80 bra 	$L__BB0_22;
$L__BB0_15:
	setp.eq.s32 	%p81, %r172, %r17;
	@%p81 bra 	$L__BB0_16;
	bra.uni 	$L__BB0_19;
$L__BB0_16:
	ld.local.v2.u32 	{%r208, %r207}, [%rd2];
	setp.eq.s32 	%p82, %r208, %r15;
	setp.eq.s32 	%p83, %r207, %r15;
	or.pred  	%p84, %p82, %p83;
	ld.local.v2.u32 	{%r206, %r205}, [%rd2+8];
	setp.eq.s32 	%p85, %r206, %r15;
	or.pred  	%p86, %p84, %p85;
	setp.eq.s32 	%p87, %r205, %r15;
	or.pred  	%p88, %p86, %p87;
	ld.local.v2.u32 	{%r204, %r203}, [%rd2+16];
	setp.eq.s32 	%p89, %r204, %r15;
	or.pred  	%p90, %p88, %p89;
	setp.eq.s32 	%p91, %r203, %r15;
	or.pred  	%p92, %p90, %p91;
	ld.local.v2.u32 	{%r202, %r201}, [%rd2+24];
	setp.eq.s32 	%p93, %r202, %r15;
	or.pred  	%p94, %p92, %p93;
	setp.eq.s32 	%p95, %r201, %r15;
	or.pred  	%p96, %p94, %p95;
	ld.local.v2.u32 	{%r200, %r199}, [%rd2+32];
	setp.eq.s32 	%p97, %r200, %r15;
	or.pred  	%p98, %p96, %p97;
	setp.eq.s32 	%p99, %r199, %r15;
	or.pred  	%p100, %p98, %p99;
	@%p100 bra 	$L__BB0_18;
	mul.wide.s32 	%rd30, %r186, 4;
	add.s64 	%rd31, %rd2, %rd30;
	st.local.u32 	[%rd31], %r15;
	add.s32 	%r186, %r186, 1;
	ld.local.v2.u32 	{%r208, %r207}, [%rd2];
	ld.local.v2.u32 	{%r206, %r205}, [%rd2+8];
	ld.local.v2.u32 	{%r204, %r203}, [%rd2+16];
	ld.local.v2.u32 	{%r202, %r201}, [%rd2+24];
	ld.local.v2.u32 	{%r200, %r199}, [%rd2+32];
$L__BB0_18:
	setp.ne.s32 	%p101, %r208, %r16;
	setp.ne.s32 	%p102, %r207, %r16;
	and.pred  	%p103, %p101, %p102;
	setp.ne.s32 	%p104, %r206, %r16;
	and.pred  	%p105, %p103, %p104;
	setp.ne.s32 	%p106, %r205, %r16;
	and.pred  	%p107, %p105, %p106;
	setp.ne.s32 	%p108, %r204, %r16;
	and.pred  	%p109, %p107, %p108;
	setp.ne.s32 	%p110, %r203, %r16;
	and.pred  	%p111, %p109, %p110;
	setp.ne.s32 	%p112, %r202, %r16;
	and.pred  	%p113, %p111, %p112;
	setp.ne.s32 	%p114, %r201, %r16;
	and.pred  	%p115, %p113, %p114;
	setp.ne.s32 	%p116, %r200, %r16;
	and.pred  	%p117, %p115, %p116;
	setp.ne.s32 	%p118, %r199, %r16;
	and.pred  	%p119, %p117, %p118;
	@%p119 bra 	$L__BB0_23;
$L__BB0_19:
	add.s64 	%rd44, %rd44, -1;
	add.s64 	%rd43, %rd43, 4;
	add.s64 	%rd42, %rd42, 4;
	add.s64 	%rd41, %rd41, 4;
	setp.eq.s64 	%p120, %rd44, 0;
	@%p120 bra 	$L__BB0_20;
	bra.uni 	$L__BB0_4;
$L__BB0_20:
	mul.wide.u32 	%rd34, %r172, 40;
	add.s64 	%rd35, %rd1, %rd34;
	ld.local.v2.u32 	{%r153, %r154}, [%rd2];
	st.global.u32 	[%rd35], %r153;
	st.global.u32 	[%rd35+4], %r154;
	mov.b32 	%r155, -1;
	st.local.v2.u32 	[%rd2], {%r155, %r155};
	ld.local.v2.u32 	{%r156, %r157}, [%rd2+8];
	st.global.u32 	[%rd35+8], %r156;
	st.global.u32 	[%rd35+12], %r157;
	st.local.v2.u32 	[%rd2+8], {%r155, %r155};
	ld.local.v2.u32 	{%r158, %r159}, [%rd2+16];
	st.global.u32 	[%rd35+16], %r158;
	st.global.u32 	[%rd35+20], %r159;
	st.local.v2.u32 	[%rd2+16], {%r155, %r155};
	ld.local.v2.u32 	{%r160, %r161}, [%rd2+24];
	st.global.u32 	[%rd35+24], %r160;
	st.global.u32 	[%rd35+28], %r161;
	st.local.v2.u32 	[%rd2+24], {%r155, %r155};
	ld.local.v2.u32 	{%r162, %r163}, [%rd2+32];
	st.global.u32 	[%rd35+32], %r162;
	st.global.u32 	[%rd35+36], %r163;
	st.local.v2.u32 	[%rd2+32], {%r155, %r155};
	add.s32 	%r12, %r173, 1;
	mad.lo.s32 	%r164, %r4, %r173, %r4;
	add.s32 	%r165, %r164, %r1;
	mad.lo.s32 	%r172, %r165, %r2, %r3;
	cvt.s64.s32 	%rd36, %r172;
	setp.gt.u64 	%p121, %rd14, %rd36;
	mov.u32 	%r173, %r12;
	@%p121 bra 	$L__BB0_3;
$L__BB0_21:
	ret;
$L__BB0_22:
	mul.wide.s32 	%rd28, %r186, 4;
	add.s64 	%rd29, %rd2, %rd28;
	st.local.u32 	[%rd29], %r17;
	add.s32 	%r186, %r186, 1;
	bra.uni 	$L__BB0_15;
$L__BB0_23:
	mul.wide.s32 	%rd32, %r186, 4;
	add.s64 	%rd33, %rd2, %rd32;
	st.local.u32 	[%rd33], %r16;
	add.s32 	%r186, %r186, 1;
	bra.uni 	$L__BB0_19;

}


// ===== COMPILED SASS (sm_100) =====

	.target	sm_100

	.elftype	@"ET_EXEC"


//--------------------- .note.nv.tkinfo           --------------------------
	.section	.note.nv.tkinfo,"",@"SHT_NOTE"
	.sectionflags	@"SHF_NOTE_NV_TKINFO"
	.tkinfo
        /*0018*/ 	.word	0x00000002
        /*0030*/ 	.string	""
        /*0030*/ 	.string	"ptxas"
        /*0030*/ 	.string	"Cuda compilation tools, release 13.0, V13.0.88"
        /*0030*/ 	.string	"Build cuda_13.0.r13.0/compiler.36424714_0"
        /*0030*/ 	.string	"-arch sm_100 -m 64 "



//--------------------- .note.nv.cuinfo           --------------------------
	.section	.note.nv.cuinfo,"",@"SHT_NOTE"
	.sectionflags	@"SHF_NOTE_NV_CUINFO"
        /*0018*/ 	.short	0x0002
        /*001a*/ 	.short	0x0064
        /*001c*/ 	.short	0x0082
	.zero		2


//--------------------- .nv.info                  --------------------------
	.section	.nv.info,"",@"SHT_CUDA_INFO"
	.align	4


	//----- nvinfo : EIATTR_REGCOUNT
	.align		4
        /*0000*/ 	.byte	0x04, 0x2f
        /*0002*/ 	.short	(.L_1 - .L_0)
	.align		4
.L_0:
        /*0004*/ 	.word	index@(_Z22CUDAKernelFindNeighbormmPjS_S_PA10_i)
        /*0008*/ 	.word	0x00000022


	//----- nvinfo : EIATTR_FRAME_SIZE
	.align		4
.L_1:
        /*000c*/ 	.byte	0x04, 0x11
        /*000e*/ 	.short	(.L_3 - .L_2)
	.align		4
.L_2:
        /*0010*/ 	.word	index@(_Z22CUDAKernelFindNeighbormmPjS_S_PA10_i)
        /*0014*/ 	.word	0x00000000


	//----- nvinfo : EIATTR_MIN_STACK_SIZE
	.align		4
.L_3:
        /*0018*/ 	.byte	0x04, 0x12
        /*001a*/ 	.short	(.L_5 - .L_4)
	.align		4
.L_4:
        /*001c*/ 	.word	index@(_Z22CUDAKernelFindNeighbormmPjS_S_PA10_i)
        /*0020*/ 	.word	0x00000000
.L_5:


//--------------------- .nv.compat                --------------------------
	.section	.nv.compat,"",@"SHT_CUDA_COMPAT_INFO"
	.align	4
        /*0000*/ 	.byte	0x02, 0x09, 0x00, 0x00, 0x02, 0x02, 0x01, 0x00, 0x02, 0x05, 0x05, 0x00, 0x03, 0x07, 0x01, 0x01
        /*0010*/ 	.byte	0x02, 0x03, 0x00, 0x00, 0x02, 0x06, 0x01, 0x00, 0x04, 0x0b, 0x08, 0x00, 0x09, 0x00, 0x00, 0x00
        /*0020*/ 	.byte	0x00, 0x00, 0x00, 0x00


//--------------------- .nv.info._Z22CUDAKernelFindNeighbormmPjS_S_PA10_i --------------------------
	.section	.nv.info._Z22CUDAKernelFindNeighbormmPjS_S_PA10_i,"",@"SHT_CUDA_INFO"
	.sectionflags	@""
	.align	4


	//----- nvinfo : EIATTR_CUDA_API_VERSION
	.align		4
        /*0000*/ 	.byte	0x04, 0x37
        /*0002*/ 	.short	(.L_7 - .L_6)
.L_6:
        /*0004*/ 	.word	0x00000082


	//----- nvinfo : EIATTR_KPARAM_INFO
	.align		4
.L_7:
        /*0008*/ 	.byte	0x04, 0x17
        /*000a*/ 	.short	(.L_9 - .L_8)
.L_8:
        /*000c*/ 	.word	0x00000000
        /*0010*/ 	.short	0x0005
        /*0012*/ 	.short	0x0028
        /*0014*/ 	.byte	0x00, 0xf5, 0x21, 0x00


	//----- nvinfo : EIATTR_KPARAM_INFO
	.align		4
.L_9:
        /*0018*/ 	.byte	0x04, 0x17
        /*001a*/ 	.short	(.L_11 - .L_10)
.L_10:
        /*001c*/ 	.word	0x00000000
        /*0020*/ 	.short	0x0004
        /*0022*/ 	.short	0x0020
        /*0024*/ 	.byte	0x00, 0xf5, 0x21, 0x00


	//----- nvinfo : EIATTR_KPARAM_INFO
	.align		4
.L_11:
        /*0028*/ 	.byte	0x04, 0x17
        /*002a*/ 	.short	(.L_13 - .L_12)
.L_12:
        /*002c*/ 	.word	0x00000000
        /*0030*/ 	.short	0x0003
        /*0032*/ 	.short	0x0018
        /*0034*/ 	.byte	0x00, 0xf5, 0x21, 0x00


	//----- nvinfo : EIATTR_KPARAM_INFO
	.align		4
.L_13:
        /*0038*/ 	.byte	0x04, 0x17
        /*003a*/ 	.short	(.L_15 - .L_14)
.L_14:
        /*003c*/ 	.word	0x00000000
        /*0040*/ 	.short	0x0002
        /*0042*/ 	.short	0x0010
        /*0044*/ 	.byte	0x00, 0xf5, 0x21, 0x00


	//----- nvinfo : EIATTR_KPARAM_INFO
	.align		4
.L_15:
        /*0048*/ 	.byte	0x04, 0x17
        /*004a*/ 	.short	(.L_17 - .L_16)
.L_16:
        /*004c*/ 	.word	0x00000000
        /*0050*/ 	.short	0x0001
        /*0052*/ 	.short	0x0008
        /*0054*/ 	.byte	0x00, 0xf0, 0x21, 0x00


	//----- nvinfo : EIATTR_KPARAM_INFO
	.align		4
.L_17:
        /*0058*/ 	.byte	0x04, 0x17
        /*005a*/ 	.short	(.L_19 - .L_18)
.L_18:
        /*005c*/ 	.word	0x00000000
        /*0060*/ 	.short	0x0000
        /*0062*/ 	.short	0x0000
        /*0064*/ 	.byte	0x00, 0xf0, 0x21, 0x00


	//----- nvinfo : EIATTR_SPARSE_MMA_MASK
	.align		4
.L_19:
        /*0068*/ 	.byte	0x03, 0x50
        /*006a*/ 	.short	0x0000


	//----- nvinfo : EIATTR_MAXREG_COUNT
	.align		4
        /*006c*/ 	.byte	0x03, 0x1b
        /*006e*/ 	.short	0x00ff


	//----- nvinfo : EIATTR_MERCURY_ISA_VERSION
	.align		4
        /*0070*/ 	.byte	0x03, 0x5f
        /*0072*/ 	.short	0x0101


	//----- nvinfo : EIATTR_VRC_CTA_INIT_COUNT
	.align		4
        /*0074*/ 	.byte	0x02, 0x4a
	.zero		1
	.zero		1


	//----- nvinfo : EIATTR_EXIT_INSTR_OFFSETS
	.align		4
        /*0078*/ 	.byte	0x04, 0x1c
        /*007a*/ 	.short	(.L_21 - .L_20)


	//   ....[0]....
.L_20:
        /*007c*/ 	.word	0x00000090


	//   ....[1]....
        /*0080*/ 	.word	0x00001310


	//   ....[2]....
        /*0084*/ 	.word	0x00001480


	//----- nvinfo : EIATTR_CRS_STACK_SIZE
	.align		4
.L_21:
        /*0088*/ 	.byte	0x04, 0x1e
        /*008a*/ 	.short	(.L_23 - .L_22)
.L_22:
        /*008c*/ 	.word	0x00000000


	//----- nvinfo : EIATTR_CBANK_PARAM_SIZE
	.align		4
.L_23:
        /*0090*/ 	.byte	0x03, 0x19
        /*0092*/ 	.short	0x0030


	//----- nvinfo : EIATTR_PARAM_CBANK
	.align		4
        /*0094*/ 	.byte	0x04, 0x0a
        /*0096*/ 	.short	(.L_25 - .L_24)
	.align		4
.L_24:
        /*0098*/ 	.word	index@(.nv.constant0._Z22CUDAKernelFindNeighbormmPjS_S_PA10_i)
        /*009c*/ 	.short	0x0380
        /*009e*/ 	.short	0x0030


	//----- nvinfo : EIATTR_SW_WAR
	.align		4
.L_25:
        /*00a0*/ 	.byte	0x04, 0x36
        /*00a2*/ 	.short	(.L_27 - .L_26)
.L_26:
        /*00a4*/ 	.word	0x00000008
.L_27:


//--------------------- .nv.callgraph             --------------------------
	.section	.nv.callgraph,"",@"SHT_CUDA_CALLGRAPH"
	.align	4
	.sectionentsize	8
	.align		4
        /*0000*/ 	.word	0x00000000
	.align		4
        /*0004*/ 	.word	0xffffffff
	.align		4
        /*0008*/ 	.word	0x00000000
	.align		4
        /*000c*/ 	.word	0xfffffffe
	.align		4
        /*0010*/ 	.word	0x00000000
	.align		4
        /*0014*/ 	.word	0xfffffffd
	.align		4
        /*0018*/ 	.word	0x00000000
	.align		4
        /*001c*/ 	.word	0xfffffffc


//--------------------- .text._Z22CUDAKernelFindNeighbormmPjS_S_PA10_i --------------------------
	.section	.text._Z22CUDAKernelFindNeighbormmPjS_S_PA10_i,"ax",@progbits
	.align	128
.text._Z22CUDAKernelFindNeighbormmPjS_S_PA10_i:
        .type           _Z22CUDAKernelFindNeighbormmPjS_S_PA10_i,@function
        .size           _Z22CUDAKernelFindNeighbormmPjS_S_PA10_i,(.L_x_17 - _Z22CUDAKernelFindNeighbormmPjS_S_PA10_i)
        .other          _Z22CUDAKernelFindNeighbormmPjS_S_PA10_i,@"STO_CUDA_ENTRY STV_DEFAULT"
_Z22CUDAKernelFindNeighbormmPjS_S_PA10_i:
[----:B------:R-:W-:Y:S01]  /*0000*/  LDC R1, c[0x0][0x37c] ;  /* 0x0000df00ff017b82 */ /* 0x000fe20000000800 */
[----:B------:R-:W0:Y:S07]  /*0010*/  S2R R0, SR_TID.X ;  /* 0x0000000000007919 */ /* 0x000e2e0000002100 */
[----:B------:R-:W0:Y:S01]  /*0020*/  S2UR UR4, SR_CTAID.X ;  /* 0x00000000000479c3 */ /* 0x000e220000002500 */
[----:B------:R-:W1:Y:S07]  /*0030*/  LDCU.64 UR8, c[0x0][0x380] ;  /* 0x00007000ff0877ac */ /* 0x000e6e0008000a00 */
[----:B------:R-:W0:Y:S02]  /*0040*/  LDC R7, c[0x0][0x360] ;  /* 0x0000d800ff077b82 */ /* 0x000e240000000800 */
[----:B0-----:R-:W-:-:S05]  /*0050*/  IMAD R8, R7, UR4, R0 ;  /* 0x0000000407087c24 */ /* 0x001fca000f8e0200 */
[----:B-1----:R-:W-:Y:S02]  /*0060*/  ISETP.GE.U32.AND P0, PT, R8, UR8, PT ;  /* 0x0000000808007c0c */ /* 0x002fe4000bf06070 */
[----:B------:R-:W-:-:S04]  /*0070*/  SHF.R.S32.HI R2, RZ, 0x1f, R8 ;  /* 0x0000001fff027819 */ /* 0x000fc80000011408 */
[----:B------:R-:W-:-:S13]  /*0080*/  ISETP.GE.U32.AND.EX P0, PT, R2, UR9, PT, P0 ;  /* 0x0000000902007c0c */ /* 0x000fda000bf06100 */
[----:B------:R-:W-:Y:S05]  /*0090*/  @P0 EXIT ;  /* 0x000000000000094d */ /* 0x000fea0003800000 */
[----:B------:R-:W0:Y:S01]  /*00a0*/  LDCU.64 UR10, c[0x0][0x388] ;  /* 0x00007100ff0a77ac */ /* 0x000e220008000a00 */
[----:B------:R-:W1:Y:S01]  /*00b0*/  LDC R6, c[0x0][0x370] ;  /* 0x0000dc00ff067b82 */ /* 0x000e620000000800 */
[----:B------:R-:W2:Y:S01]  /*00c0*/  LDCU.64 UR6, c[0x0][0x358] ;  /* 0x00006b00ff0677ac */ /* 0x000ea20008000a00 */
[----:B0-----:R-:W-:-:S04]  /*00d0*/  UISETP.NE.U32.AND UP0, UPT, UR10, URZ, UPT ;  /* 0x000000ff0a00728c */ /* 0x001fc8000bf05070 */
[----:B------:R-:W-:-:S09]  /*00e0*/  UISETP.NE.AND.EX UP0, UPT, UR11, URZ, UPT, UP0 ;  /* 0x000000ff0b00728c */ /* 0x000fd2000bf05300 */
[----:B--2---:R-:W-:Y:S05]  /*00f0*/  BRA.U !UP0, `(.L_x_0) ;  /* 0x0000001108887547 */ /* 0x004fea000b800000 */
[----:B------:R-:W-:Y:S02]  /*0100*/  IMAD.MOV.U32 R19, RZ, RZ, -0x1 ;  /* 0xffffffffff137424 */ /* 0x000fe400078e00ff */
[----:B------:R-:W-:Y:S02]  /*0110*/  IMAD.MOV.U32 R18, RZ, RZ, -0x1 ;  /* 0xffffffffff127424 */ /* 0x000fe400078e00ff */
[----:B------:R-:W-:Y:S02]  /*0120*/  IMAD.MOV.U32 R17, RZ, RZ, -0x1 ;  /* 0xffffffffff117424 */ /* 0x000fe400078e00ff */
[----:B------:R-:W-:Y:S02]  /*0130*/  IMAD.MOV.U32 R16, RZ, RZ, -0x1 ;  /* 0xffffffffff107424 */ /* 0x000fe400078e00ff */
[----:B------:R-:W-:Y:S02]  /*0140*/  IMAD.MOV.U32 R15, RZ, RZ, -0x1 ;  /* 0xffffffffff0f7424 */ /* 0x000fe400078e00ff */
[----:B------:R-:W-:-:S02]  /*0150*/  IMAD.MOV.U32 R14, RZ, RZ, -0x1 ;  /* 0xffffffffff0e7424 */ /* 0x000fc400078e00ff */
[----:B------:R-:W-:Y:S02]  /*0160*/  IMAD.MOV.U32 R13, RZ, RZ, -0x1 ;  /* 0xffffffffff0d7424 */ /* 0x000fe400078e00ff */
[----:B------:R-:W-:Y:S02]  /*0170*/  IMAD.MOV.U32 R12, RZ, RZ, -0x1 ;  /* 0xffffffffff0c7424 */ /* 0x000fe400078e00ff */
[----:B------:R-:W-:Y:S02]  /*0180*/  IMAD.MOV.U32 R11, RZ, RZ, -0x1 ;  /* 0xffffffffff0b7424 */ /* 0x000fe400078e00ff */
[----:B------:R-:W-:Y:S02]  /*0190*/  IMAD.MOV.U32 R10, RZ, RZ, -0x1 ;  /* 0xffffffffff0a7424 */ /* 0x000fe400078e00ff */
[----:B------:R-:W-:-:S07]  /*01a0*/  IMAD.MOV.U32 R9, RZ, RZ, RZ ;  /* 0x000000ffff097224 */ /* 0x000fce00078e00ff */
.L_x_14:
[----:B------:R-:W0:Y:S01]  /*01b0*/  LDCU.64 UR8, c[0x0][0x390] ;  /* 0x00007200ff0877ac */ /* 0x000e220008000a00 */
[----:B------:R-:W-:Y:S01]  /*01c0*/  IMAD.MOV.U32 R26, RZ, RZ, RZ ;  /* 0x000000ffff1a7224 */ /* 0x000fe200078e00ff */
[----:B------:R-:W2:Y:S01]  /*01d0*/  LDCU.64 UR10, c[0x0][0x398] ;  /* 0x00007300ff0a77ac */ /* 0x000ea20008000a00 */
[----:B------:R-:W3:Y:S01]  /*01e0*/  LDCU.64 UR12, c[0x0][0x3a0] ;  /* 0x00007400ff0c77ac */ /* 0x000ee20008000a00 */
[----:B------:R-:W4:Y:S01]  /*01f0*/  LDCU.64 UR14, c[0x0][0x388] ;  /* 0x00007100ff0e77ac */ /* 0x000f220008000a00 */
[----:B0-----:R-:W-:Y:S02]  /*0200*/  IMAD.U32 R25, RZ, RZ, UR8 ;  /* 0x00000008ff197e24 */ /* 0x001fe4000f8e00ff */
[----:B------:R-:W-:Y:S02]  /*0210*/  IMAD.U32 R24, RZ, RZ, UR9 ;  /* 0x00000009ff187e24 */ /* 0x000fe4000f8e00ff */
[----:B--2---:R-:W-:Y:S02]  /*0220*/  IMAD.U32 R23, RZ, RZ, UR10 ;  /* 0x0000000aff177e24 */ /* 0x004fe4000f8e00ff */
[----:B------:R-:W-:-:S02]  /*0230*/  IMAD.U32 R22, RZ, RZ, UR11 ;  /* 0x0000000bff167e24 */ /* 0x000fc4000f8e00ff */
[----:B---3--:R-:W-:Y:S02]  /*0240*/  IMAD.U32 R4, RZ, RZ, UR12 ;  /* 0x0000000cff047e24 */ /* 0x008fe4000f8e00ff */
[----:B------:R-:W-:Y:S02]  /*0250*/  IMAD.U32 R5, RZ, RZ, UR13 ;  /* 0x0000000dff057e24 */ /* 0x000fe4000f8e00ff */
[----:B----4-:R-:W-:Y:S02]  /*0260*/  IMAD.U32 R21, RZ, RZ, UR14 ;  /* 0x0000000eff157e24 */ /* 0x010fe4000f8e00ff */
[----:B------:R-:W-:-:S07]  /*0270*/  IMAD.U32 R20, RZ, RZ, UR15 ;  /* 0x0000000fff147e24 */ /* 0x000fce000f8e00ff */
.L_x_13:
[----:B------:R-:W-:Y:S01]  /*0280*/  IMAD.MOV.U32 R2, RZ, RZ, R25 ;  /* 0x000000ffff027224 */ /* 0x000fe200078e0019 */
[----:B------:R-:W5:Y:S01]  /*0290*/  LDG.E R31, desc[UR6][R4.64] ;  /* 0x00000006041f7981 */ /* 0x000f62000c1e1900 */
[----:B------:R-:W-:-:S05]  /*02a0*/  IMAD.MOV.U32 R3, RZ, RZ, R24 ;  /* 0x000000ffff037224 */ /* 0x000fca00078e0018 */
[----:B------:R0:W2:Y:S02]  /*02b0*/  LDG.E R27, desc[UR6][R2.64] ;  /* 0x00000006021b7981 */ /* 0x0000a4000c1e1900 */
[----:B0-----:R-:W-:Y:S02]  /*02c0*/  IMAD.MOV.U32 R2, RZ, RZ, R23 ;  /* 0x000000ffff027224 */ /* 0x001fe400078e0017 */
[----:B------:R-:W-:-:S05]  /*02d0*/  IMAD.MOV.U32 R3, RZ, RZ, R22 ;  /* 0x000000ffff037224 */ /* 0x000fca00078e0016 */
[----:B------:R0:W5:Y:S01]  /*02e0*/  LDG.E R29, desc[UR6][R2.64] ;  /* 0x00000006021d7981 */ /* 0x000162000c1e1900 */
[----:B------:R-:W-:Y:S01]  /*02f0*/  IADD3 R21, P0, PT, R21, -0x1, RZ ;  /* 0xffffffff15157810 */ /* 0x000fe20007f1e0ff */
[----:B------:R-:W-:Y:S03]  /*0300*/  BSSY.RECONVERGENT B0, `(.L_x_1) ;  /* 0x000004a000007945 */ /* 0x000fe60003800200 */
[----:B------:R-:W-:Y:S02]  /*0310*/  IADD3.X R20, PT, PT, R20, -0x1, RZ, P0, !PT ;  /* 0xffffffff14147810 */ /* 0x000fe400007fe4ff */
[----:B------:R-:W-:-:S04]  /*0320*/  ISETP.NE.U32.AND P0, PT, R21, RZ, PT ;  /* 0x000000ff1500720c */ /* 0x000fc80003f05070 */
[----:B------:R-:W-:Y:S02]  /*0330*/  ISETP.NE.AND.EX P0, PT, R20, RZ, PT, P0 ;  /* 0x000000ff1400720c */ /* 0x000fe40003f05300 */
[----:B--2---:R-:W-:-:S13]  /*0340*/  ISETP.NE.AND P1, PT, R8, R27, PT ;  /* 0x0000001b0800720c */ /* 0x004fda0003f25270 */
[----:B0-----:R-:W-:Y:S05]  /*0350*/  @P1 BRA `(.L_x_2) ;  /* 0x0000000400101947 */ /* 0x001fea0003800000 */
[-C--:B-----5:R-:W-:Y:S01]  /*0360*/  ISETP.NE.AND P1, PT, R18, R29.reuse, PT ;  /* 0x0000001d1200720c */ /* 0x0a0fe20003f25270 */
[----:B------:R-:W-:Y:S03]  /*0370*/  BSSY.RECONVERGENT B1, `(.L_x_3) ;  /* 0x0000021000017945 */ /* 0x000fe60003800200 */
[----:B------:R-:W-:-:S04]  /*0380*/  ISETP.EQ.OR P1, PT, R19, R29, !P1 ;  /* 0x0000001d1300720c */ /* 0x000fc80004f22670 */
[----:B------:R-:W-:-:S04]  /*0390*/  ISETP.EQ.OR P1, PT, R17, R29, P1 ;  /* 0x0000001d1100720c */ /* 0x000fc80000f22670 */
[----:B------:R-:W-:-:S04]  /*03a0*/  ISETP.EQ.OR P1, PT, R16, R29, P1 ;  /* 0x0000001d1000720c */ /* 0x000fc80000f22670 */
[----:B------:R-:W-:-:S04]  /*03b0*/  ISETP.EQ.OR P1, PT, R15, R29, P1 ;  /* 0x0000001d0f00720c */ /* 0x000fc80000f22670 */
[----:B------:R-:W-:-:S04]  /*03c0*/  ISETP.EQ.OR P1, PT, R14, R29, P1 ;  /* 0x0000001d0e00720c */ /* 0x000fc80000f22670 */
[----:B------:R-:W-:-:S04]  /*03d0*/  ISETP.EQ.OR P1, PT, R13, R29, P1 ;  /* 0x0000001d0d00720c */ /* 0x000fc80000f22670 */
[----:B------:R-:W-:-:S04]  /*03e0*/  ISETP.EQ.OR P1, PT, R12, R29, P1 ;  /* 0x0000001d0c00720c */ /* 0x000fc80000f22670 */
[----:B------:R-:W-:-:S04]  /*03f0*/  ISETP.EQ.OR P1, PT, R11, R29, P1 ;  /* 0x0000001d0b00720c */ /* 0x000fc80000f22670 */
[----:B------:R-:W-:-:S13]  /*0400*/  ISETP.EQ.OR P1, PT, R10, R29, P1 ;  /* 0x0000001d0a00720c */ /* 0x000fda0000f22670 */
[----:B------:R-:W-:Y:S05]  /*0410*/  @P1 BRA `(.L_x_4) ;  /* 0x0000000000581947 */ /* 0x000fea0003800000 */
[C---:B------:R-:W-:Y:S02]  /*0420*/  IMAD.SHL.U32 R2, R26.reuse, 0x4, RZ ;  /* 0x000000041a027824 */ /* 0x040fe400078e00ff */
[----:B------:R-:W-:-:S03]  /*0430*/  VIADD R26, R26, 0x1 ;  /* 0x000000011a1a7836 */ /* 0x000fc60000000000 */
[C---:B------:R-:W-:Y:S02]  /*0440*/  ISETP.EQ.AND P5, PT, R2.reuse, RZ, PT ;  /* 0x000000ff0200720c */ /* 0x040fe40003fa2270 */
[C---:B------:R-:W-:Y:S02]  /*0450*/  ISETP.EQ.AND P6, PT, R2.reuse, 0x4, PT ;  /* 0x000000040200780c */ /* 0x040fe40003fc2270 */
[C---:B------:R-:W-:Y:S02]  /*0460*/  ISETP.EQ.AND P1, PT, R2.reuse, 0x8, PT ;  /* 0x000000080200780c */ /* 0x040fe40003f22270 */
[C---:B------:R-:W-:Y:S02]  /*0470*/  ISETP.EQ.AND P2, PT, R2.reuse, 0xc, PT ;  /* 0x0000000c0200780c */ /* 0x040fe40003f42270 */
[C---:B------:R-:W-:Y:S02]  /*0480*/  ISETP.EQ.AND P3, PT, R2.reuse, 0x10, PT ;  /* 0x000000100200780c */ /* 0x040fe40003f62270 */
[----:B------:R-:W-:-:S03]  /*0490*/  ISETP.EQ.AND P4, PT, R2, 0x14, PT ;  /* 0x000000140200780c */ /* 0x000fc60003f82270 */
[--C-:B------:R-:W-:Y:S01]  /*04a0*/  @P5 IMAD.MOV.U32 R19, RZ, RZ, R29.reuse ;  /* 0x000000ffff135224 */ /* 0x100fe200078e001d */
[C---:B------:R-:W-:Y:S01]  /*04b0*/  ISETP.EQ.AND P5, PT, R2.reuse, 0x18, PT ;  /* 0x000000180200780c */ /* 0x040fe20003fa2270 */
[--C-:B------:R-:W-:Y:S01]  /*04c0*/  @P6 IMAD.MOV.U32 R18, RZ, RZ, R29.reuse ;  /* 0x000000ffff126224 */ /* 0x100fe200078e001d */
[C---:B------:R-:W-:Y:S01]  /*04d0*/  ISETP.EQ.AND P6, PT, R2.reuse, 0x1c, PT ;  /* 0x0000001c0200780c */ /* 0x040fe20003fc2270 */
[--C-:B------:R-:W-:Y:S01]  /*04e0*/  @P1 IMAD.MOV.U32 R17, RZ, RZ, R29.reuse ;  /* 0x000000ffff111224 */ /* 0x100fe200078e001d */
[C---:B------:R-:W-:Y:S01]  /*04f0*/  ISETP.EQ.AND P1, PT, R2.reuse, 0x20, PT ;  /* 0x000000200200780c */ /* 0x040fe20003f22270 */
[--C-:B------:R-:W-:Y:S01]  /*0500*/  @P2 IMAD.MOV.U32 R16, RZ, RZ, R29.reuse ;  /* 0x000000ffff102224 */ /* 0x100fe200078e001d */
[----:B------:R-:W-:Y:S01]  /*0510*/  ISETP.EQ.AND P2, PT, R2, 0x24, PT ;  /* 0x000000240200780c */ /* 0x000fe20003f42270 */
[--C-:B------:R-:W-:Y:S02]  /*0520*/  @P3 IMAD.MOV.U32 R15, RZ, RZ, R29.reuse ;  /* 0x000000ffff0f3224 */ /* 0x100fe400078e001d */
[----:B------:R-:W-:-:S04]  /*0530*/  @P4 IMAD.MOV.U32 R14, RZ, RZ, R29 ;  /* 0x000000ffff0e4224 */ /* 0x000fc800078e001d */
[--C-:B------:R-:W-:Y:S02]  /*0540*/  @P5 IMAD.MOV.U32 R13, RZ, RZ, R29.reuse ;  /* 0x000000ffff0d5224 */ /* 0x100fe400078e001d */
[--C-:B------:R-:W-:Y:S02]  /*0550*/  @P6 IMAD.MOV.U32 R12, RZ, RZ, R29.reuse ;  /* 0x000000ffff0c6224 */ /* 0x100fe400078e001d */
[--C-:B------:R-:W-:Y:S02]  /*0560*/  @P1 IMAD.MOV.U32 R11, RZ, RZ, R29.reuse ;  /* 0x000000ffff0b1224 */ /* 0x100fe400078e001d */
[----:B------:R-:W-:-:S07]  /*0570*/  @P2 IMAD.MOV.U32 R10, RZ, RZ, R29 ;  /* 0x000000ffff0a2224 */ /* 0x000fce00078e001d */
.L_x_4:
[----:B------:R-:W-:Y:S05]  /*0580*/  BSYNC.RECONVERGENT B1 ;  /* 0x0000000000017941 */ /* 0x000fea0003800200 */
.L_x_3:
[----:B------:R-:W-:-:S04]  /*0590*/  ISETP.NE.AND P1, PT, R18, R31, PT ;  /* 0x0000001f1200720c */ /* 0x000fc80003f25270 */
[----:B------:R-:W-:-:S04]  /*05a0*/  ISETP.NE.AND P1, PT, R19, R31, P1 ;  /* 0x0000001f1300720c */ /* 0x000fc80000f25270 */
[----:B------:R-:W-:-:S04]  /*05b0*/  ISETP.NE.AND P1, PT, R17, R31, P1 ;  /* 0x0000001f1100720c */ /* 0x000fc80000f25270 */
[----:B------:R-:W-:-:S04]  /*05c0*/  ISETP.NE.AND P1, PT, R16, R31, P1 ;  /* 0x0000001f1000720c */ /* 0x000fc80000f25270 */
[----:B------:R-:W-:-:S04]  /*05d0*/  ISETP.NE.AND P1, PT, R15, R31, P1 ;  /* 0x0000001f0f00720c */ /* 0x000fc80000f25270 */
[----:B------:R-:W-:-:S04]  /*05e0*/  ISETP.NE.AND P1, PT, R14, R31, P1 ;  /* 0x0000001f0e00720c */ /* 0x000fc80000f25270 */
[----:B------:R-:W-:-:S04]  /*05f0*/  ISETP.NE.AND P1, PT, R13, R31, P1 ;  /* 0x0000001f0d00720c */ /* 0x000fc80000f25270 */
[----:B------:R-:W-:-:S04]  /*0600*/  ISETP.NE.AND P1, PT, R12, R31, P1 ;  /* 0x0000001f0c00720c */ /* 0x000fc80000f25270 */
[----:B------:R-:W-:-:S04]  /*0610*/  ISETP.NE.AND P1, PT, R11, R31, P1 ;  /* 0x0000001f0b00720c */ /* 0x000fc80000f25270 */
[----:B------:R-:W-:-:S13]  /*0620*/  ISETP.NE.AND P1, PT, R10, R31, P1 ;  /* 0x0000001f0a00720c */ /* 0x000fda0000f25270 */
[----:B------:R-:W-:Y:S05]  /*0630*/  @!P1 BRA `(.L_x_2) ;  /* 0x0000000000589947 */ /* 0x000fea0003800000 */
        /* <DEDUP_REMOVED lines=22> */
.L_x_2:
[----:B------:R-:W-:Y:S05]  /*07a0*/  BSYNC.RECONVERGENT B0 ;  /* 0x0000000000007941 */ /* 0x000fea0003800200 */
.L_x_1:
[----:B-----5:R-:W-:Y:S01]  /*07b0*/  ISETP.NE.AND P1, PT, R8, R29, PT ;  /* 0x0000001d0800720c */ /* 0x020fe20003f25270 */
[----:B------:R-:W-:-:S12]  /*07c0*/  BSSY.RECONVERGENT B0, `(.L_x_5) ;  /* 0x0000046000007945 */ /* 0x000fd80003800200 */
[----:B------:R-:W-:Y:S05]  /*07d0*/  @P1 BRA `(.L_x_6) ;  /* 0x0000000400101947 */ /* 0x000fea0003800000 */
[-C--:B------:R-:W-:Y:S01]  /*07e0*/  ISETP.NE.AND P1, PT, R18, R27.reuse, PT ;  /* 0x0000001b1200720c */ /* 0x080fe20003f25270 */
        /* <DEDUP_REMOVED lines=33> */
.L_x_8:
[----:B------:R-:W-:Y:S05]  /*0a00*/  BSYNC.RECONVERGENT B1 ;  /* 0x0000000000017941 */ /* 0x000fea0003800200 */
.L_x_7:
        /* <DEDUP_REMOVED lines=33> */
.L_x_6:
[----:B------:R-:W-:Y:S05]  /*0c20*/  BSYNC.RECONVERGENT B0 ;  /* 0x0000000000007941 */ /* 0x000fea0003800200 */
.L_x_5:
[----:B------:R-:W-:Y:S01]  /*0c30*/  ISETP.NE.AND P1, PT, R8, R31, PT ;  /* 0x0000001f0800720c */ /* 0x000fe20003f25270 */
        /* <DEDUP_REMOVED lines=36> */
.L_x_12:
[----:B------:R-:W-:Y:S05]  /*0e80*/  BSYNC.RECONVERGENT B1 ;  /* 0x0000000000017941 */ /* 0x000fea0003800200 */
.L_x_11:
        /* <DEDUP_REMOVED lines=33> */
.L_x_10:
[----:B------:R-:W-:Y:S05]  /*10a0*/  BSYNC.RECONVERGENT B0 ;  /* 0x0000000000007941 */ /* 0x000fea0003800200 */
.L_x_9:
[----:B------:R-:W-:Y:S02]  /*10b0*/  IADD3 R4, P1, PT, R4, 0x4, RZ ;  /* 0x0000000404047810 */ /* 0x000fe40007f3e0ff */
[----:B------:R-:W-:Y:S02]  /*10c0*/  IADD3 R23, P2, PT, R23, 0x4, RZ ;  /* 0x0000000417177810 */ /* 0x000fe40007f5e0ff */
[----:B------:R-:W-:Y:S01]  /*10d0*/  IADD3 R25, P3, PT, R25, 0x4, RZ ;  /* 0x0000000419197810 */ /* 0x000fe20007f7e0ff */
[----:B------:R-:W-:Y:S02]  /*10e0*/  IMAD.X R5, RZ, RZ, R5, P1 ;  /* 0x000000ffff057224 */ /* 0x000fe400008e0605 */
[----:B------:R-:W-:Y:S02]  /*10f0*/  IMAD.X R22, RZ, RZ, R22, P2 ;  /* 0x000000ffff167224 */ /* 0x000fe400010e0616 */
[----:B------:R-:W-:Y:S01]  /*1100*/  IMAD.X R24, RZ, RZ, R24, P3 ;  /* 0x000000ffff187224 */ /* 0x000fe200018e0618 */
[----:B------:R-:W-:Y:S07]  /*1110*/  @P0 BRA `(.L_x_13) ;  /* 0xfffffff000580947 */ /* 0x000fee000383ffff */
[----:B------:R-:W0:Y:S01]  /*1120*/  LDC.64 R2, c[0x0][0x3a8] ;  /* 0x0000ea00ff027b82 */ /* 0x000e220000000a00 */
[----:B------:R-:W2:Y:S01]  /*1130*/  LDCU.64 UR8, c[0x0][0x380] ;  /* 0x00007000ff0877ac */ /* 0x000ea20008000a00 */
[----:B-1----:R-:W-:Y:S02]  /*1140*/  IMAD R4, R6, R9, R6 ;  /* 0x0000000906047224 */ /* 0x002fe400078e0206 */
[----:B------:R-:W-:Y:S02]  /*1150*/  VIADD R9, R9, 0x1 ;  /* 0x0000000109097836 */ /* 0x000fe40000000000 */
[----:B------:R-:W-:Y:S02]  /*1160*/  VIADD R4, R4, UR4 ;  /* 0x0000000404047c36 */ /* 0x000fe40008000000 */
[----:B0-----:R-:W-:-:S04]  /*1170*/  IMAD.WIDE.U32 R2, R8, 0x28, R2 ;  /* 0x0000002808027825 */ /* 0x001fc800078e0002 */
[----:B------:R-:W-:Y:S01]  /*1180*/  IMAD R8, R4, R7, R0 ;  /* 0x0000000704087224 */ /* 0x000fe200078e0200 */
[----:B------:R0:W-:Y:S04]  /*1190*/  STG.E desc[UR6][R2.64], R19 ;  /* 0x0000001302007986 */ /* 0x0001e8000c101906 */
[----:B--2---:R-:W-:Y:S01]  /*11a0*/  ISETP.GE.U32.AND P0, PT, R8, UR8, PT ;  /* 0x0000000808007c0c */ /* 0x004fe2000bf06070 */
[----:B------:R1:W-:Y:S01]  /*11b0*/  STG.E desc[UR6][R2.64+0x4], R18 ;  /* 0x0000041202007986 */ /* 0x0003e2000c101906 */
[----:B------:R-:W-:-:S03]  /*11c0*/  SHF.R.S32.HI R4, RZ, 0x1f, R8 ;  /* 0x0000001fff047819 */ /* 0x000fc60000011408 */
[----:B------:R2:W-:Y:S01]  /*11d0*/  STG.E desc[UR6][R2.64+0x8], R17 ;  /* 0x0000081102007986 */ /* 0x0005e2000c101906 */
[----:B------:R-:W-:Y:S01]  /*11e0*/  ISETP.GE.U32.AND.EX P0, PT, R4, UR9, PT, P0 ;  /* 0x0000000904007c0c */ /* 0x000fe2000bf06100 */
[----:B0-----:R-:W-:Y:S02]  /*11f0*/  IMAD.MOV.U32 R19, RZ, RZ, -0x1 ;  /* 0xffffffffff137424 */ /* 0x001fe400078e00ff */
[----:B------:R0:W-:Y:S04]  /*1200*/  STG.E desc[UR6][R2.64+0xc], R16 ;  /* 0x00000c1002007986 */ /* 0x0001e8000c101906 */
[----:B------:R3:W-:Y:S01]  /*1210*/  STG.E desc[UR6][R2.64+0x10], R15 ;  /* 0x0000100f02007986 */ /* 0x0007e2000c101906 */
[----:B-1----:R-:W-:-:S03]  /*1220*/  IMAD.MOV.U32 R18, RZ, RZ, -0x1 ;  /* 0xffffffffff127424 */ /* 0x002fc600078e00ff */
[----:B------:R1:W-:Y:S01]  /*1230*/  STG.E desc[UR6][R2.64+0x14], R14 ;  /* 0x0000140e02007986 */ /* 0x0003e2000c101906 */
[----:B--2---:R-:W-:-:S03]  /*1240*/  IMAD.MOV.U32 R17, RZ, RZ, -0x1 ;  /* 0xffffffffff117424 */ /* 0x004fc600078e00ff */
[----:B------:R2:W-:Y:S01]  /*1250*/  STG.E desc[UR6][R2.64+0x18], R13 ;  /* 0x0000180d02007986 */ /* 0x0005e2000c101906 */
[----:B0-----:R-:W-:-:S03]  /*1260*/  IMAD.MOV.U32 R16, RZ, RZ, -0x1 ;  /* 0xffffffffff107424 */ /* 0x001fc600078e00ff */
[----:B------:R0:W-:Y:S01]  /*1270*/  STG.E desc[UR6][R2.64+0x1c], R12 ;  /* 0x00001c0c02007986 */ /* 0x0001e2000c101906 */
[----:B---3--:R-:W-:-:S03]  /*1280*/  IMAD.MOV.U32 R15, RZ, RZ, -0x1 ;  /* 0xffffffffff0f7424 */ /* 0x008fc600078e00ff */
[----:B------:R3:W-:Y:S01]  /*1290*/  STG.E desc[UR6][R2.64+0x20], R11 ;  /* 0x0000200b02007986 */ /* 0x0007e2000c101906 */
[----:B-1----:R-:W-:-:S03]  /*12a0*/  IMAD.MOV.U32 R14, RZ, RZ, -0x1 ;  /* 0xffffffffff0e7424 */ /* 0x002fc600078e00ff */
[----:B------:R1:W-:Y:S01]  /*12b0*/  STG.E desc[UR6][R2.64+0x24], R10 ;  /* 0x0000240a02007986 */ /* 0x0003e2000c101906 */
[----:B--2---:R-:W-:Y:S02]  /*12c0*/  IMAD.MOV.U32 R13, RZ, RZ, -0x1 ;  /* 0xffffffffff0d7424 */ /* 0x004fe400078e00ff */
[----:B0-----:R-:W-:Y:S02]  /*12d0*/  IMAD.MOV.U32 R12, RZ, RZ, -0x1 ;  /* 0xffffffffff0c7424 */ /* 0x001fe400078e00ff */
[----:B---3--:R-:W-:Y:S02]  /*12e0*/  IMAD.MOV.U32 R11, RZ, RZ, -0x1 ;  /* 0xffffffffff0b7424 */ /* 0x008fe400078e00ff */
[----:B-1----:R-:W-:Y:S01]  /*12f0*/  IMAD.MOV.U32 R10, RZ, RZ, -0x1 ;  /* 0xffffffffff0a7424 */ /* 0x002fe200078e00ff */
[----:B------:R-:W-:Y:S06]  /*1300*/  @!P0 BRA `(.L_x_14) ;  /* 0xffffffec00a88947 */ /* 0x000fec000383ffff */
[----:B------:R-:W-:Y:S05]  /*1310*/  EXIT ;  /* 0x000000000000794d */ /* 0x000fea0003800000 */
.L_x_0:
[----:B------:R-:W0:Y:S01]  /*1320*/  LDC.64 R4, c[0x0][0x3a8] ;  /* 0x0000ea00ff047b82 */ /* 0x000e220000000a00 */
[----:B------:R-:W-:-:S07]  /*1330*/  IMAD.MOV.U32 R9, RZ, RZ, RZ ;  /* 0x000000ffff097224 */ /* 0x000fce00078e00ff */
.L_x_15:
[----:B0-2---:R-:W-:-:S04]  /*1340*/  IMAD.WIDE.U32 R2, R8, 0x28, R4 ;  /* 0x0000002808027825 */ /* 0x005fc800078e0004 */
[----:B-1----:R-:W-:Y:S02]  /*1350*/  IMAD R8, R6, R9, R6 ;  /* 0x0000000906087224 */ /* 0x002fe400078e0206 */
[----:B------:R-:W-:Y:S02]  /*1360*/  IMAD.MOV.U32 R11, RZ, RZ, -0x1 ;  /* 0xffffffffff0b7424 */ /* 0x000fe400078e00ff */
[----:B------:R-:W-:Y:S02]  /*1370*/  VIADD R8, R8, UR4 ;  /* 0x0000000408087c36 */ /* 0x000fe40008000000 */
[----:B------:R-:W-:Y:S01]  /*1380*/  VIADD R9, R9, 0x1 ;  /* 0x0000000109097836 */ /* 0x000fe20000000000 */
[----:B------:R2:W-:Y:S01]  /*1390*/  STG.E desc[UR6][R2.64], R11 ;  /* 0x0000000b02007986 */ /* 0x0005e2000c101906 */
[----:B------:R-:W-:-:S03]  /*13a0*/  IMAD R8, R8, R7, R0 ;  /* 0x0000000708087224 */ /* 0x000fc600078e0200 */
[----:B------:R2:W-:Y:S02]  /*13b0*/  STG.E desc[UR6][R2.64+0x4], R11 ;  /* 0x0000040b02007986 */ /* 0x0005e4000c101906 */
[----:B------:R-:W-:Y:S02]  /*13c0*/  ISETP.GE.U32.AND P0, PT, R8, UR8, PT ;  /* 0x0000000808007c0c */ /* 0x000fe4000bf06070 */
[----:B------:R2:W-:Y:S01]  /*13d0*/  STG.E desc[UR6][R2.64+0x8], R11 ;  /* 0x0000080b02007986 */ /* 0x0005e2000c101906 */
[----:B------:R-:W-:-:S03]  /*13e0*/  SHF.R.S32.HI R10, RZ, 0x1f, R8 ;  /* 0x0000001fff0a7819 */ /* 0x000fc60000011408 */
[----:B------:R2:W-:Y:S01]  /*13f0*/  STG.E desc[UR6][R2.64+0xc], R11 ;  /* 0x00000c0b02007986 */ /* 0x0005e2000c101906 */
[----:B------:R-:W-:-:S03]  /*1400*/  ISETP.GE.U32.AND.EX P0, PT, R10, UR9, PT, P0 ;  /* 0x000000090a007c0c */ /* 0x000fc6000bf06100 */
[----:B------:R2:W-:Y:S04]  /*1410*/  STG.E desc[UR6][R2.64+0x10], R11 ;  /* 0x0000100b02007986 */ /* 0x0005e8000c101906 */
[----:B------:R2:W-:Y:S04]  /*1420*/  STG.E desc[UR6][R2.64+0x14], R11 ;  /* 0x0000140b02007986 */ /* 0x0005e8000c101906 */
[----:B------:R2:W-:Y:S04]  /*1430*/  STG.E desc[UR6][R2.64+0x18], R11 ;  /* 0x0000180b02007986 */ /* 0x0005e8000c101906 */
[----:B------:R2:W-:Y:S04]  /*1440*/  STG.E desc[UR6][R2.64+0x1c], R11 ;  /* 0x00001c0b02007986 */ /* 0x0005e8000c101906 */
[----:B------:R2:W-:Y:S04]  /*1450*/  STG.E desc[UR6][R2.64+0x20], R11 ;  /* 0x0000200b02007986 */ /* 0x0005e8000c101906 */
[----:B------:R2:W-:Y:S01]  /*1460*/  STG.E desc[UR6][R2.64+0x24], R11 ;  /* 0x0000240b02007986 */ /* 0x0005e2000c101906 */
[----:B------:R-:W-:Y:S05]  /*1470*/  @!P0 BRA `(.L_x_15) ;  /* 0xfffffffc00b08947 */ /* 0x000fea000383ffff */
[----:B------:R-:W-:Y:S05]  /*1480*/  EXIT ;  /* 0x000000000000794d */ /* 0x000fea0003800000 */
.L_x_16:
[----:B------:R-:W-:-:S00]  /*1490*/  BRA `(.L_x_16) ;  /* 0xfffffffc00fc7947 */ /* 0x000fc0000383ffff */
[----:B------:R-:W-:-:S00]  /*14a0*/  NOP ;  /* 0x0000000000007918 */ /* 0x000fc00000000000 */
        /* <DEDUP_REMOVED lines=13> */
.L_x_17:


//--------------------- .nv.shared.reserved.0     --------------------------
	.section	.nv.shared.reserved.0,"aw",@nobits
	.weak		__nv_reservedSMEM_offset_0_alias
	.size		__nv_reservedSMEM_offset_0_alias, 0, 64
	.other		__nv_reservedSMEM_offset_0_alias,@"STO_CUDA_RESERVED_SHARED STV_DEFAULT"
__nv_reservedSMEM_offset_0_alias:
	.zero		0
	.zero		64


//--------------------- .nv.constant0._Z22CUDAKernelFindNeighbormmPjS_S_PA10_i --------------------------
	.section	.nv.constant0._Z22CUDAKernelFindNeighbormmPjS_S_PA10_i,"a",@progbits
	.sectionflags	@""
	.align	4
.nv.constant0._Z22CUDAKernelFindNeighbormmPjS_S_PA10_i:
	.zero		944


//--------------------- SYMBOLS --------------------------

	.type		.nv.reservedSmem.offset0,@object
	.size		.nv.reservedSmem.offset0,0x4
